	.headerflags	@"EF_CUDA_TEXMODE_UNIFIED EF_CUDA_64BIT_ADDRESS EF_CUDA_ACCELERATORS EF_CUDA_SM90 EF_CUDA_VIRTUAL_SM(EF_CUDA_SM90)"
	.elftype	@"ET_EXEC"


//--------------------- .nv.info                  --------------------------
	.section	.nv.info,"",@"SHT_CUDA_INFO"
	.align	4


	//----- nvinfo : EIATTR_REGCOUNT
	.align		4
        /*0000*/ 	.byte	0x04, 0x2f
        /*0002*/ 	.short	(.L_1 - .L_0)
	.align		4
.L_0:
        /*0004*/ 	.word	index@(triton_poi_fused_reflection_pad2d_5)
        /*0008*/ 	.word	0x0000000c


	//----- nvinfo : EIATTR_MIN_STACK_SIZE
	.align		4
.L_1:
        /*000c*/ 	.byte	0x04, 0x12
        /*000e*/ 	.short	(.L_3 - .L_2)
	.align		4
.L_2:
        /*0010*/ 	.word	index@(triton_poi_fused_reflection_pad2d_5)
        /*0014*/ 	.word	0x00000000


	//----- nvinfo : EIATTR_FRAME_SIZE
	.align		4
.L_3:
        /*0018*/ 	.byte	0x04, 0x11
        /*001a*/ 	.short	(.L_5 - .L_4)
	.align		4
.L_4:
        /*001c*/ 	.word	index@(triton_poi_fused_reflection_pad2d_5)
        /*0020*/ 	.word	0x00000000


	//----- nvinfo : EIATTR_MIN_STACK_SIZE
	.align		4
.L_5:
        /*0024*/ 	.byte	0x04, 0x12
        /*0026*/ 	.short	(.L_7 - .L_6)
	.align		4
.L_6:
        /*0028*/ 	.word	index@(triton_poi_fused_reflection_pad2d_5)
        /*002c*/ 	.word	0x00000000
.L_7:


//--------------------- .nv.info.triton_poi_fused_reflection_pad2d_5 --------------------------
	.section	.nv.info.triton_poi_fused_reflection_pad2d_5,"",@"SHT_CUDA_INFO"
	.sectionflags	@""
	.align	4


	//----- nvinfo : EIATTR_CUDA_API_VERSION
	.align		4
        /*0000*/ 	.byte	0x04, 0x37
        /*0002*/ 	.short	(.L_9 - .L_8)
.L_8:
        /*0004*/ 	.word	0x0000007c


	//----- nvinfo : EIATTR_KPARAM_INFO
	.align		4
.L_9:
        /*0008*/ 	.byte	0x04, 0x17
        /*000a*/ 	.short	(.L_11 - .L_10)
.L_10:
        /*000c*/ 	.word	0x00000000
        /*0010*/ 	.short	0x0002
        /*0012*/ 	.short	0x0010
        /*0014*/ 	.byte	0x00, 0xf0, 0x11, 0x00


	//----- nvinfo : EIATTR_KPARAM_INFO
	.align		4
.L_11:
        /*0018*/ 	.byte	0x04, 0x17
        /*001a*/ 	.short	(.L_13 - .L_12)
.L_12:
        /*001c*/ 	.word	0x00000000
        /*0020*/ 	.short	0x0001
        /*0022*/ 	.short	0x0008
        /*0024*/ 	.byte	0x00, 0xf4, 0x21, 0x00


	//----- nvinfo : EIATTR_KPARAM_INFO
	.align		4
.L_13:
        /*0028*/ 	.byte	0x04, 0x17
        /*002a*/ 	.short	(.L_15 - .L_14)
.L_14:
        /*002c*/ 	.word	0x00000000
        /*0030*/ 	.short	0x0000
        /*0032*/ 	.short	0x0000
        /*0034*/ 	.byte	0x00, 0xf4, 0x21, 0x00


	//----- nvinfo : EIATTR_SPARSE_MMA_MASK
	.align		4
.L_15:
        /*0038*/ 	.byte	0x03, 0x50
        /*003a*/ 	.short	0x0000


	//----- nvinfo : EIATTR_MAXREG_COUNT
	.align		4
        /*003c*/ 	.byte	0x03, 0x1b
        /*003e*/ 	.short	0x00ff


	//----- nvinfo : EIATTR_EXIT_INSTR_OFFSETS
	.align		4
        /*0040*/ 	.byte	0x04, 0x1c
        /*0042*/ 	.short	(.L_17 - .L_16)


	//   ....[0]....
.L_16:
        /*0044*/ 	.word	0x00000340


	//----- nvinfo : EIATTR_REQNTID
	.align		4
.L_17:
        /*0048*/ 	.byte	0x04, 0x10
        /*004a*/ 	.short	(.L_19 - .L_18)
.L_18:
        /*004c*/ 	.word	0x00000100
        /*0050*/ 	.word	0x00000001
        /*0054*/ 	.word	0x00000001


	//----- nvinfo : EIATTR_CBANK_PARAM_SIZE
	.align		4
.L_19:
        /*0058*/ 	.byte	0x03, 0x19
        /*005a*/ 	.short	0x0014


	//----- nvinfo : EIATTR_PARAM_CBANK
	.align		4
        /*005c*/ 	.byte	0x04, 0x0a
        /*005e*/ 	.short	(.L_21 - .L_20)
	.align		4
.L_20:
        /*0060*/ 	.word	index@(.nv.constant0.triton_poi_fused_reflection_pad2d_5)
        /*0064*/ 	.short	0x0210
        /*0066*/ 	.short	0x0014


	//----- nvinfo : EIATTR_SW_WAR
	.align		4
.L_21:
        /*0068*/ 	.byte	0x04, 0x36
        /*006a*/ 	.short	(.L_23 - .L_22)
.L_22:
        /*006c*/ 	.word	0x00000008
.L_23:


//--------------------- .nv.callgraph             --------------------------
	.section	.nv.callgraph,"",@"SHT_CUDA_CALLGRAPH"
	.align	4
	.sectionentsize	8
	.align		4
        /*0000*/ 	.word	0x00000000
	.align		4
        /*0004*/ 	.word	0xffffffff
	.align		4
        /*0008*/ 	.word	0x00000000
	.align		4
        /*000c*/ 	.word	0xfffffffe
	.align		4
        /*0010*/ 	.word	0x00000000
	.align		4
        /*0014*/ 	.word	0xfffffffd
	.align		4
        /*0018*/ 	.word	0x00000000
	.align		4
        /*001c*/ 	.word	0xfffffffc


//--------------------- .text.triton_poi_fused_reflection_pad2d_5 --------------------------
	.section	.text.triton_poi_fused_reflection_pad2d_5,"ax",@progbits
	.align	128
        .global         triton_poi_fused_reflection_pad2d_5
        .type           triton_poi_fused_reflection_pad2d_5,@function
        .size           triton_poi_fused_reflection_pad2d_5,(.L_x_1 - triton_poi_fused_reflection_pad2d_5)
        .other          triton_poi_fused_reflection_pad2d_5,@"STO_CUDA_ENTRY STV_DEFAULT"
triton_poi_fused_reflection_pad2d_5:
.text.triton_poi_fused_reflection_pad2d_5:
[----:B------:R-:W-:Y:S01]  /*0000*/  LDC R1, c[0x0][0x28] ;  /* 0x00000a00ff017b82 */ /* 0x000fe20000000800 */
[----:B------:R-:W1:Y:S01]  /*0010*/  S2R R0, SR_TID.X ;  /* 0x0000000000007919 */ /* 0x000e620000002100 */
[----:B------:R-:W-:Y:S01]  /*0020*/  ULDC.64 UR4, c[0x0][0x208] ;  /* 0x0000820000047ab9 */ /* 0x000fe20000000a00 */
[----:B------:R-:W2:Y:S01]  /*0030*/  S2R R3, SR_CTAID.X ;  /* 0x0000000000037919 */ /* 0x000ea20000002500 */
[----:B-1----:R-:W-:-:S05]  /*0040*/  IMAD.SHL.U32 R0, R0, 0x2, RZ ;  /* 0x0000000200007824 */ /* 0x002fca00078e00ff */
[----:B------:R-:W-:-:S05]  /*0050*/  LOP3.LUT R0, R0, 0x1fe, RZ, 0xc0, !PT ;  /* 0x000001fe00007812 */ /* 0x000fca00078ec0ff */
[----:B--2---:R-:W-:-:S04]  /*0060*/  IMAD R0, R3, 0x200, R0 ;  /* 0x0000020003007824 */ /* 0x004fc800078e0200 */
[----:B------:R-:W-:-:S04]  /*0070*/  IMAD.HI R3, R0, 0x66666667, RZ ;  /* 0x6666666700037827 */ /* 0x000fc800078e02ff */
[----:B------:R-:W-:Y:S01]  /*0080*/  VIADD R2, R0, 0x1 ;  /* 0x0000000100027836 */ /* 0x000fe20000000000 */
[----:B------:R-:W-:-:S04]  /*0090*/  SHF.R.U32.HI R4, RZ, 0x1f, R3 ;  /* 0x0000001fff047819 */ /* 0x000fc80000011603 */
[----:B------:R-:W-:Y:S01]  /*00a0*/  LEA.HI.SX32 R5, R3, R4, 0x1e ;  /* 0x0000000403057211 */ /* 0x000fe200078ff2ff */
[----:B------:R-:W-:-:S04]  /*00b0*/  IMAD.HI R3, R2, 0x66666667, RZ ;  /* 0x6666666702037827 */ /* 0x000fc800078e02ff */
[----:B------:R-:W-:Y:S01]  /*00c0*/  IMAD.HI R6, R5, 0x66666667, RZ ;  /* 0x6666666705067827 */ /* 0x000fe200078e02ff */
[----:B------:R-:W-:-:S04]  /*00d0*/  SHF.R.U32.HI R4, RZ, 0x1f, R3 ;  /* 0x0000001fff047819 */ /* 0x000fc80000011603 */
[----:B------:R-:W-:Y:S02]  /*00e0*/  SHF.R.U32.HI R7, RZ, 0x1f, R6 ;  /* 0x0000001fff077819 */ /* 0x000fe40000011606 */
[----:B------:R-:W-:Y:S01]  /*00f0*/  LEA.HI.SX32 R4, R3, R4, 0x1e ;  /* 0x0000000403047211 */ /* 0x000fe200078ff2ff */
[----:B------:R-:W-:Y:S01]  /*0100*/  IMAD R3, R5, 0xa, RZ ;  /* 0x0000000a05037824 */ /* 0x000fe200078e02ff */
[----:B------:R-:W-:-:S03]  /*0110*/  LEA.HI.SX32 R7, R6, R7, 0x1e ;  /* 0x0000000706077211 */ /* 0x000fc600078ff2ff */
[----:B------:R-:W-:Y:S01]  /*0120*/  IMAD R4, R4, 0xa, RZ ;  /* 0x0000000a04047824 */ /* 0x000fe200078e02ff */
[----:B------:R-:W-:Y:S01]  /*0130*/  LOP3.LUT R9, RZ, R3, RZ, 0x33, !PT ;  /* 0x00000003ff097212 */ /* 0x000fe200078e33ff */
[----:B------:R-:W-:-:S03]  /*0140*/  IMAD R7, R7, 0xa, RZ ;  /* 0x0000000a07077824 */ /* 0x000fc600078e02ff */
[----:B------:R-:W-:Y:S02]  /*0150*/  LOP3.LUT R3, RZ, R4, RZ, 0x33, !PT ;  /* 0x00000004ff037212 */ /* 0x000fe400078e33ff */
[----:B------:R-:W-:Y:S02]  /*0160*/  LOP3.LUT R4, RZ, R7, RZ, 0x33, !PT ;  /* 0x00000007ff047212 */ /* 0x000fe400078e33ff */
[----:B------:R-:W-:Y:S01]  /*0170*/  IADD3 R9, R0, R9, RZ ;  /* 0x0000000900097210 */ /* 0x000fe20007ffe0ff */
[----:B------:R-:W-:Y:S02]  /*0180*/  IMAD.IADD R3, R2, 0x1, R3 ;  /* 0x0000000102037824 */ /* 0x000fe400078e0203 */
[----:B------:R-:W-:Y:S01]  /*0190*/  IMAD.IADD R5, R5, 0x1, R4 ;  /* 0x0000000105057824 */ /* 0x000fe200078e0204 */
[----:B------:R-:W-:Y:S01]  /*01a0*/  IABS R7, R9 ;  /* 0x0000000900077213 */ /* 0x000fe20000000000 */
[----:B------:R-:W-:Y:S01]  /*01b0*/  IMAD.HI R4, R0, 0x51eb851f, RZ ;  /* 0x51eb851f00047827 */ /* 0x000fe200078e02ff */
[----:B------:R-:W-:-:S02]  /*01c0*/  IABS R6, R3 ;  /* 0x0000000300067213 */ /* 0x000fc40000000000 */
[----:B------:R-:W1:Y:S01]  /*01d0*/  LDC.64 R2, c[0x0][0x210] ;  /* 0x00008400ff027b82 */ /* 0x000e620000000a00 */
[----:B------:R-:W-:Y:S02]  /*01e0*/  IABS R8, R5 ;  /* 0x0000000500087213 */ /* 0x000fe40000000000 */
[----:B------:R-:W-:Y:S01]  /*01f0*/  SHF.R.U32.HI R5, RZ, 0x1f, R4 ;  /* 0x0000001fff057819 */ /* 0x000fe20000011604 */
[----:B------:R-:W-:Y:S01]  /*0200*/  VIADD R6, R6, 0xfffffff9 ;  /* 0xfffffff906067836 */ /* 0x000fe20000000000 */
[----:B------:R-:W-:Y:S02]  /*0210*/  IADD3 R7, R7, -0x7, RZ ;  /* 0xfffffff907077810 */ /* 0x000fe40007ffe0ff */
[----:B------:R-:W-:Y:S01]  /*0220*/  LEA.HI R5, R4, R5, RZ, 0x1b ;  /* 0x0000000504057211 */ /* 0x000fe200078fd8ff */
[----:B------:R-:W-:Y:S01]  /*0230*/  VIADD R4, R8, 0xfffffff9 ;  /* 0xfffffff908047836 */ /* 0x000fe20000000000 */
[----:B------:R-:W-:Y:S02]  /*0240*/  IABS R7, R7 ;  /* 0x0000000700077213 */ /* 0x000fe40000000000 */
[----:B------:R-:W-:-:S02]  /*0250*/  IABS R8, R6 ;  /* 0x0000000600087213 */ /* 0x000fc40000000000 */
[----:B------:R-:W-:Y:S02]  /*0260*/  LEA R5, R5, 0x3f, 0x6 ;  /* 0x0000003f05057811 */ /* 0x000fe400078e30ff */
[----:B------:R-:W-:Y:S02]  /*0270*/  MOV R6, R7 ;  /* 0x0000000700067202 */ /* 0x000fe40000000f00 */
[----:B------:R-:W-:-:S03]  /*0280*/  IABS R7, R4 ;  /* 0x0000000400077213 */ /* 0x000fc60000000000 */
[----:B------:R-:W-:Y:S01]  /*0290*/  IMAD.IADD R4, R5, 0x1, -R6 ;  /* 0x0000000105047824 */ /* 0x000fe200078e0a06 */
[----:B------:R-:W-:-:S03]  /*02a0*/  IADD3 R6, R5, -R8, RZ ;  /* 0x8000000805067210 */ /* 0x000fc60007ffe0ff */
[C---:B------:R-:W-:Y:S02]  /*02b0*/  IMAD R5, R7.reuse, -0x8, R4 ;  /* 0xfffffff807057824 */ /* 0x040fe400078e0204 */
[----:B------:R-:W-:Y:S02]  /*02c0*/  IMAD R7, R7, -0x8, R6 ;  /* 0xfffffff807077824 */ /* 0x000fe400078e0206 */
[----:B-1----:R-:W-:-:S04]  /*02d0*/  IMAD.WIDE R4, R5, 0x4, R2 ;  /* 0x0000000405047825 */ /* 0x002fc800078e0202 */
[----:B------:R-:W-:Y:S01]  /*02e0*/  IMAD.WIDE R2, R7, 0x4, R2 ;  /* 0x0000000407027825 */ /* 0x000fe200078e0202 */
[----:B------:R-:W2:Y:S01]  /*02f0*/  LDG.E.EL R8, desc[UR4][R4.64] ;  /* 0x0000000404087981 */ /* 0x000ea2000c2e1900 */
[----:B------:R-:W1:Y:S03]  /*0300*/  LDC.64 R6, c[0x0][0x218] ;  /* 0x00008600ff067b82 */ /* 0x000e660000000a00 */
[----:B------:R-:W2:Y:S01]  /*0310*/  LDG.E.EL R9, desc[UR4][R2.64] ;  /* 0x0000000402097981 */ /* 0x000ea2000c2e1900 */
[----:B-1----:R-:W-:-:S05]  /*0320*/  IMAD.WIDE R6, R0, 0x4, R6 ;  /* 0x0000000400067825 */ /* 0x002fca00078e0206 */
[----:B--2---:R-:W-:Y:S01]  /*0330*/  STG.E.64 desc[UR4][R6.64], R8 ;  /* 0x0000000806007986 */ /* 0x004fe2000c101b04 */
[----:B------:R-:W-:Y:S05]  /*0340*/  EXIT ;  /* 0x000000000000794d */ /* 0x000fea0003800000 */
.L_x_0:
[----:B------:R-:W-:-:S00]  /*0350*/  BRA `(.L_x_0) ;  /* 0xfffffffc00fc7947 */ /* 0x000fc0000383ffff */
[----:B------:R-:W-:-:S00]  /*0360*/  NOP ;  /* 0x0000000000007918 */ /* 0x000fc00000000000 */
        /* <DEDUP_REMOVED lines=9> */
.L_x_1:


//--------------------- .nv.constant0.triton_poi_fused_reflection_pad2d_5 --------------------------
	.section	.nv.constant0.triton_poi_fused_reflection_pad2d_5,"a",@progbits
	.sectionflags	@""
	.align	4
.nv.constant0.triton_poi_fused_reflection_pad2d_5:
	.zero		548
